//
// Generated by NVIDIA NVVM Compiler
//
// Compiler Build ID: CL-36424714
// Cuda compilation tools, release 13.0, V13.0.88
// Based on NVVM 20.0.0
//

.version 9.0
.target sm_100
.address_size 64

	// .globl	_Z27layer_norm_f16x2_f16_kernelILi128EEvP6__halfS1_ffii
// _ZZ24block_reduce_sum_f16_f16ILi128EE6__halfS0_E10reduce_sum has been demoted
// _ZZ27layer_norm_f16x2_f16_kernelILi128EEvP6__halfS1_ffiiE6s_mean_$_0 has been demoted
// _ZZ27layer_norm_f16x2_f16_kernelILi128EEvP6__halfS1_ffiiE10s_variance_$_0 has been demoted

.visible .entry _Z27layer_norm_f16x2_f16_kernelILi128EEvP6__halfS1_ffii(
	.param .u64 .ptr .align 1 _Z27layer_norm_f16x2_f16_kernelILi128EEvP6__halfS1_ffii_param_0,
	.param .u64 .ptr .align 1 _Z27layer_norm_f16x2_f16_kernelILi128EEvP6__halfS1_ffii_param_1,
	.param .f32 _Z27layer_norm_f16x2_f16_kernelILi128EEvP6__halfS1_ffii_param_2,
	.param .f32 _Z27layer_norm_f16x2_f16_kernelILi128EEvP6__halfS1_ffii_param_3,
	.param .u32 _Z27layer_norm_f16x2_f16_kernelILi128EEvP6__halfS1_ffii_param_4,
	.param .u32 _Z27layer_norm_f16x2_f16_kernelILi128EEvP6__halfS1_ffii_param_5
)
{
	.reg .pred 	%p<14>;
	.reg .b16 	%rs<200>;
	.reg .b32 	%r<121>;
	.reg .b32 	%f<36>;
	.reg .b64 	%rd<9>;
	// demoted variable
	.shared .align 2 .b8 _ZZ24block_reduce_sum_f16_f16ILi128EE6__halfS0_E10reduce_sum[8];
	// demoted variable
	.shared .align 2 .u16 _ZZ27layer_norm_f16x2_f16_kernelILi128EEvP6__halfS1_ffiiE6s_mean_$_0;
	// demoted variable
	.shared .align 2 .u16 _ZZ27layer_norm_f16x2_f16_kernelILi128EEvP6__halfS1_ffiiE10s_variance_$_0;
	ld.param.u64 	%rd2, [_Z27layer_norm_f16x2_f16_kernelILi128EEvP6__halfS1_ffii_param_0];
	ld.param.u64 	%rd1, [_Z27layer_norm_f16x2_f16_kernelILi128EEvP6__halfS1_ffii_param_1];
	ld.param.f32 	%f9, [_Z27layer_norm_f16x2_f16_kernelILi128EEvP6__halfS1_ffii_param_2];
	ld.param.f32 	%f10, [_Z27layer_norm_f16x2_f16_kernelILi128EEvP6__halfS1_ffii_param_3];
	ld.param.u32 	%r9, [_Z27layer_norm_f16x2_f16_kernelILi128EEvP6__halfS1_ffii_param_4];
	ld.param.u32 	%r8, [_Z27layer_norm_f16x2_f16_kernelILi128EEvP6__halfS1_ffii_param_5];
	cvta.to.global.u64 	%rd3, %rd2;
	mov.u32 	%r10, %ctaid.x;
	mov.u32 	%r11, %ntid.x;
	mov.u32 	%r1, %tid.x;
	mad.lo.s32 	%r12, %r10, %r11, %r1;
	mov.f32 	%f11, 0f3727C5AC;
	// begin inline asm
	{  cvt.rn.f16.f32 %rs28, %f11;}

	// end inline asm
	shl.b32 	%r2, %r12, 1;
	mul.wide.s32 	%rd4, %r2, 2;
	add.s64 	%rd5, %rd3, %rd4;
	ld.global.u32 	%r13, [%rd5];
	mov.b32 	{%rs2, %rs3}, %r13;
	mul.lo.s32 	%r3, %r8, %r9;
	setp.ge.s32 	%p1, %r2, %r3;
	@%p1 bra 	$L__BB0_2;
	// begin inline asm
	{add.f16 %rs194,%rs2,%rs3;
}
	// end inline asm
	bra.uni 	$L__BB0_3;
$L__BB0_2:
	mov.f32 	%f12, 0f00000000;
	// begin inline asm
	{  cvt.rn.f16.f32 %rs194, %f12;}

	// end inline asm
$L__BB0_3:
	and.b32  	%r4, %r1, 31;
	// begin inline asm
	{mov.u32 %r14, WARP_SZ;
}
	// end inline asm
	shl.b32 	%r50, %r14, 8;
	add.s32 	%r47, %r50, -8161;
	// begin inline asm
	{  mov.b32 %r15, {%rs194,%rs194};}

	// end inline asm
	mov.b32 	%r18, 16;
	mov.b32 	%r48, -1;
	// begin inline asm
	{shfl.sync.bfly.b32 %r16,%r15,%r18,%r47,%r48;
}
	// end inline asm
	// begin inline asm
	{.reg .f16 low,high;
 mov.b32 {low,high}, %r16;
 mov.b16 %rs35, low;}
	// end inline asm
	// begin inline asm
	{add.f16 %rs36,%rs194,%rs35;
}
	// end inline asm
	// begin inline asm
	{  mov.b32 %r22, {%rs36,%rs36};}

	// end inline asm
	mov.b32 	%r25, 8;
	// begin inline asm
	{shfl.sync.bfly.b32 %r23,%r22,%r25,%r47,%r48;
}
	// end inline asm
	// begin inline asm
	{.reg .f16 low,high;
 mov.b32 {low,high}, %r23;
 mov.b16 %rs41, low;}
	// end inline asm
	// begin inline asm
	{add.f16 %rs42,%rs36,%rs41;
}
	// end inline asm
	// begin inline asm
	{  mov.b32 %r29, {%rs42,%rs42};}

	// end inline asm
	mov.b32 	%r32, 4;
	// begin inline asm
	{shfl.sync.bfly.b32 %r30,%r29,%r32,%r47,%r48;
}
	// end inline asm
	// begin inline asm
	{.reg .f16 low,high;
 mov.b32 {low,high}, %r30;
 mov.b16 %rs47, low;}
	// end inline asm
	// begin inline asm
	{add.f16 %rs48,%rs42,%rs47;
}
	// end inline asm
	// begin inline asm
	{  mov.b32 %r36, {%rs48,%rs48};}

	// end inline asm
	mov.b32 	%r39, 2;
	// begin inline asm
	{shfl.sync.bfly.b32 %r37,%r36,%r39,%r47,%r48;
}
	// end inline asm
	// begin inline asm
	{.reg .f16 low,high;
 mov.b32 {low,high}, %r37;
 mov.b16 %rs53, low;}
	// end inline asm
	// begin inline asm
	{add.f16 %rs54,%rs48,%rs53;
}
	// end inline asm
	// begin inline asm
	{  mov.b32 %r43, {%rs54,%rs54};}

	// end inline asm
	mov.b32 	%r46, 1;
	// begin inline asm
	{shfl.sync.bfly.b32 %r44,%r43,%r46,%r47,%r48;
}
	// end inline asm
	// begin inline asm
	{.reg .f16 low,high;
 mov.b32 {low,high}, %r44;
 mov.b16 %rs59, low;}
	// end inline asm
	// begin inline asm
	{add.f16 %rs60,%rs54,%rs59;
}
	// end inline asm
	setp.ne.s32 	%p2, %r4, 0;
	shr.u32 	%r51, %r1, 4;
	mov.u32 	%r52, _ZZ24block_reduce_sum_f16_f16ILi128EE6__halfS0_E10reduce_sum;
	add.s32 	%r6, %r52, %r51;
	@%p2 bra 	$L__BB0_5;
	st.shared.u16 	[%r6], %rs60;
$L__BB0_5:
	bar.sync 	0;
	setp.gt.u32 	%p3, %r4, 3;
	shl.b32 	%r53, %r4, 1;
	add.s32 	%r7, %r52, %r53;
	@%p3 bra 	$L__BB0_7;
	ld.shared.u16 	%rs195, [%r7];
	bra.uni 	$L__BB0_8;
$L__BB0_7:
	mov.f32 	%f13, 0f00000000;
	// begin inline asm
	{  cvt.rn.f16.f32 %rs195, %f13;}

	// end inline asm
$L__BB0_8:
	// begin inline asm
	{  mov.b32 %r55, {%rs195,%rs195};}

	// end inline asm
	mov.b32 	%r58, 2;
	mov.b32 	%r67, -1;
	// begin inline asm
	{shfl.sync.bfly.b32 %r56,%r55,%r58,%r47,%r67;
}
	// end inline asm
	// begin inline asm
	{.reg .f16 low,high;
 mov.b32 {low,high}, %r56;
 mov.b16 %rs66, low;}
	// end inline asm
	// begin inline asm
	{add.f16 %rs67,%rs195,%rs66;
}
	// end inline asm
	// begin inline asm
	{  mov.b32 %r62, {%rs67,%rs67};}

	// end inline asm
	mov.b32 	%r65, 1;
	// begin inline asm
	{shfl.sync.bfly.b32 %r63,%r62,%r65,%r47,%r67;
}
	// end inline asm
	// begin inline asm
	{.reg .f16 low,high;
 mov.b32 {low,high}, %r63;
 mov.b16 %rs72, low;}
	// end inline asm
	// begin inline asm
	{add.f16 %rs73,%rs67,%rs72;
}
	// end inline asm
	setp.ne.s32 	%p4, %r1, 0;
	@%p4 bra 	$L__BB0_13;
	// begin inline asm
	cvt.rn.f16.s32 %rs76, %r8;
	// end inline asm
	// begin inline asm
	{  cvt.f32.f16 %f14, %rs73;}

	// end inline asm
	// begin inline asm
	{  cvt.f32.f16 %f15, %rs76;}

	// end inline asm
	// begin inline asm
	{rcp.approx.ftz.f32 %f16, %f15;
}
	// end inline asm
	mul.f32 	%f18, %f14, %f16;
	// begin inline asm
	{  cvt.rn.f16.f32 %rs196, %f18;}

	// end inline asm
	// begin inline asm
	{abs.f16 %rs80,%rs196;
}
	// end inline asm
	mov.b16 	%rs84, 143;
	// begin inline asm
	{ .reg .pred __$temp3;
  setp.lt.f16  __$temp3, %rs80, %rs84;
  selp.u16 %rs82, 1, 0, __$temp3;}
	// end inline asm
	setp.eq.s16 	%p5, %rs82, 0;
	@%p5 bra 	$L__BB0_12;
	mov.f32 	%f19, 0f00000000;
	// begin inline asm
	{  cvt.rn.f16.f32 %rs85, %f19;}

	// end inline asm
	// begin inline asm
	{ .reg .pred __$temp3;
  setp.lt.f16  __$temp3, %rs85, %rs80;
  selp.u16 %rs86, 1, 0, __$temp3;}
	// end inline asm
	setp.eq.s16 	%p6, %rs86, 0;
	@%p6 bra 	$L__BB0_12;
	neg.f32 	%f21, %f15;
	fma.rn.f32 	%f22, %f21, %f18, %f14;
	fma.rn.f32 	%f20, %f16, %f22, %f18;
	// begin inline asm
	{  cvt.rn.f16.f32 %rs196, %f20;}

	// end inline asm
$L__BB0_12:
	st.shared.u16 	[_ZZ27layer_norm_f16x2_f16_kernelILi128EEvP6__halfS1_ffiiE6s_mean_$_0], %rs196;
$L__BB0_13:
	setp.ge.s32 	%p7, %r2, %r3;
	bar.sync 	0;
	@%p7 bra 	$L__BB0_15;
	ld.shared.u16 	%rs93, [_ZZ27layer_norm_f16x2_f16_kernelILi128EEvP6__halfS1_ffiiE6s_mean_$_0];
	// begin inline asm
	{sub.f16 %rs91,%rs2,%rs93;
}
	// end inline asm
	// begin inline asm
	{mul.f16 %rs94,%rs91,%rs91;
}
	// end inline asm
	// begin inline asm
	{sub.f16 %rs97,%rs3,%rs93;
}
	// end inline asm
	// begin inline asm
	{mul.f16 %rs100,%rs97,%rs97;
}
	// end inline asm
	// begin inline asm
	{add.f16 %rs197,%rs94,%rs100;
}
	// end inline asm
	bra.uni 	$L__BB0_16;
$L__BB0_15:
	mov.f32 	%f23, 0f00000000;
	// begin inline asm
	{  cvt.rn.f16.f32 %rs197, %f23;}

	// end inline asm
$L__BB0_16:
	setp.ne.s32 	%p8, %r4, 0;
	// begin inline asm
	{  mov.b32 %r70, {%rs197,%rs197};}

	// end inline asm
	mov.b32 	%r73, 16;
	mov.b32 	%r103, -1;
	// begin inline asm
	{shfl.sync.bfly.b32 %r71,%r70,%r73,%r47,%r103;
}
	// end inline asm
	// begin inline asm
	{.reg .f16 low,high;
 mov.b32 {low,high}, %r71;
 mov.b16 %rs108, low;}
	// end inline asm
	// begin inline asm
	{add.f16 %rs109,%rs197,%rs108;
}
	// end inline asm
	// begin inline asm
	{  mov.b32 %r77, {%rs109,%rs109};}

	// end inline asm
	mov.b32 	%r80, 8;
	// begin inline asm
	{shfl.sync.bfly.b32 %r78,%r77,%r80,%r47,%r103;
}
	// end inline asm
	// begin inline asm
	{.reg .f16 low,high;
 mov.b32 {low,high}, %r78;
 mov.b16 %rs114, low;}
	// end inline asm
	// begin inline asm
	{add.f16 %rs115,%rs109,%rs114;
}
	// end inline asm
	// begin inline asm
	{  mov.b32 %r84, {%rs115,%rs115};}

	// end inline asm
	mov.b32 	%r87, 4;
	// begin inline asm
	{shfl.sync.bfly.b32 %r85,%r84,%r87,%r47,%r103;
}
	// end inline asm
	// begin inline asm
	{.reg .f16 low,high;
 mov.b32 {low,high}, %r85;
 mov.b16 %rs120, low;}
	// end inline asm
	// begin inline asm
	{add.f16 %rs121,%rs115,%rs120;
}
	// end inline asm
	// begin inline asm
	{  mov.b32 %r91, {%rs121,%rs121};}

	// end inline asm
	mov.b32 	%r94, 2;
	// begin inline asm
	{shfl.sync.bfly.b32 %r92,%r91,%r94,%r47,%r103;
}
	// end inline asm
	// begin inline asm
	{.reg .f16 low,high;
 mov.b32 {low,high}, %r92;
 mov.b16 %rs126, low;}
	// end inline asm
	// begin inline asm
	{add.f16 %rs127,%rs121,%rs126;
}
	// end inline asm
	// begin inline asm
	{  mov.b32 %r98, {%rs127,%rs127};}

	// end inline asm
	mov.b32 	%r101, 1;
	// begin inline asm
	{shfl.sync.bfly.b32 %r99,%r98,%r101,%r47,%r103;
}
	// end inline asm
	// begin inline asm
	{.reg .f16 low,high;
 mov.b32 {low,high}, %r99;
 mov.b16 %rs132, low;}
	// end inline asm
	// begin inline asm
	{add.f16 %rs133,%rs127,%rs132;
}
	// end inline asm
	@%p8 bra 	$L__BB0_18;
	st.shared.u16 	[%r6], %rs133;
$L__BB0_18:
	setp.gt.u32 	%p9, %r4, 3;
	bar.sync 	0;
	@%p9 bra 	$L__BB0_20;
	ld.shared.u16 	%rs198, [%r7];
	bra.uni 	$L__BB0_21;
$L__BB0_20:
	mov.f32 	%f24, 0f00000000;
	// begin inline asm
	{  cvt.rn.f16.f32 %rs198, %f24;}

	// end inline asm
$L__BB0_21:
	setp.ne.s32 	%p10, %r1, 0;
	// begin inline asm
	{  mov.b32 %r105, {%rs198,%rs198};}

	// end inline asm
	mov.b32 	%r108, 2;
	mov.b32 	%r117, -1;
	// begin inline asm
	{shfl.sync.bfly.b32 %r106,%r105,%r108,%r47,%r117;
}
	// end inline asm
	// begin inline asm
	{.reg .f16 low,high;
 mov.b32 {low,high}, %r106;
 mov.b16 %rs139, low;}
	// end inline asm
	// begin inline asm
	{add.f16 %rs140,%rs198,%rs139;
}
	// end inline asm
	// begin inline asm
	{  mov.b32 %r112, {%rs140,%rs140};}

	// end inline asm
	mov.b32 	%r115, 1;
	// begin inline asm
	{shfl.sync.bfly.b32 %r113,%r112,%r115,%r47,%r117;
}
	// end inline asm
	// begin inline asm
	{.reg .f16 low,high;
 mov.b32 {low,high}, %r113;
 mov.b16 %rs145, low;}
	// end inline asm
	// begin inline asm
	{add.f16 %rs146,%rs140,%rs145;
}
	// end inline asm
	@%p10 bra 	$L__BB0_26;
	// begin inline asm
	cvt.rn.f16.s32 %rs149, %r8;
	// end inline asm
	// begin inline asm
	{  cvt.f32.f16 %f25, %rs146;}

	// end inline asm
	// begin inline asm
	{  cvt.f32.f16 %f26, %rs149;}

	// end inline asm
	// begin inline asm
	{rcp.approx.ftz.f32 %f27, %f26;
}
	// end inline asm
	mul.f32 	%f29, %f25, %f27;
	// begin inline asm
	{  cvt.rn.f16.f32 %rs199, %f29;}

	// end inline asm
	// begin inline asm
	{abs.f16 %rs153,%rs199;
}
	// end inline asm
	mov.b16 	%rs157, 143;
	// begin inline asm
	{ .reg .pred __$temp3;
  setp.lt.f16  __$temp3, %rs153, %rs157;
  selp.u16 %rs155, 1, 0, __$temp3;}
	// end inline asm
	setp.eq.s16 	%p11, %rs155, 0;
	@%p11 bra 	$L__BB0_25;
	mov.f32 	%f30, 0f00000000;
	// begin inline asm
	{  cvt.rn.f16.f32 %rs158, %f30;}

	// end inline asm
	// begin inline asm
	{ .reg .pred __$temp3;
  setp.lt.f16  __$temp3, %rs158, %rs153;
  selp.u16 %rs159, 1, 0, __$temp3;}
	// end inline asm
	setp.eq.s16 	%p12, %rs159, 0;
	@%p12 bra 	$L__BB0_25;
	neg.f32 	%f32, %f26;
	fma.rn.f32 	%f33, %f32, %f29, %f25;
	fma.rn.f32 	%f31, %f27, %f33, %f29;
	// begin inline asm
	{  cvt.rn.f16.f32 %rs199, %f31;}

	// end inline asm
$L__BB0_25:
	// begin inline asm
	{add.f16 %rs163,%rs199,%rs28;
}
	// end inline asm
	// begin inline asm
	{.reg.b32         f;        
 .reg.b16         r;        
  mov.b16         r,%rs163;     
  cvt.f32.f16     f,r;      
  rsqrt.approx.ftz.f32   f,f;  
  cvt.rn.f16.f32      r,f;  
  mov.b16         %rs166,r;     
}
	// end inline asm
	st.shared.u16 	[_ZZ27layer_norm_f16x2_f16_kernelILi128EEvP6__halfS1_ffiiE10s_variance_$_0], %rs166;
$L__BB0_26:
	setp.ge.s32 	%p13, %r2, %r3;
	bar.sync 	0;
	@%p13 bra 	$L__BB0_28;
	ld.shared.u16 	%rs170, [_ZZ27layer_norm_f16x2_f16_kernelILi128EEvP6__halfS1_ffiiE6s_mean_$_0];
	// begin inline asm
	{sub.f16 %rs168,%rs2,%rs170;
}
	// end inline asm
	ld.shared.u16 	%rs173, [_ZZ27layer_norm_f16x2_f16_kernelILi128EEvP6__halfS1_ffiiE10s_variance_$_0];
	// begin inline asm
	{mul.f16 %rs171,%rs168,%rs173;
}
	// end inline asm
	// begin inline asm
	{  cvt.rn.f16.f32 %rs174, %f9;}

	// end inline asm
	// begin inline asm
	{mul.f16 %rs175,%rs171,%rs174;
}
	// end inline asm
	// begin inline asm
	{  cvt.rn.f16.f32 %rs178, %f10;}

	// end inline asm
	// begin inline asm
	{add.f16 %rs179,%rs175,%rs178;
}
	// end inline asm
	// begin inline asm
	{sub.f16 %rs182,%rs3,%rs170;
}
	// end inline asm
	// begin inline asm
	{mul.f16 %rs185,%rs182,%rs173;
}
	// end inline asm
	// begin inline asm
	{mul.f16 %rs188,%rs185,%rs174;
}
	// end inline asm
	// begin inline asm
	{add.f16 %rs191,%rs188,%rs178;
}
	// end inline asm
	cvta.to.global.u64 	%rd6, %rd1;
	add.s64 	%rd8, %rd6, %rd4;
	mov.b32 	%r120, {%rs179, %rs191};
	st.global.u32 	[%rd8], %r120;
$L__BB0_28:
	ret;

}


// ===== COMPILED SASS (sm_100) =====

	.target	sm_100

	.elftype	@"ET_EXEC"


//--------------------- .note.nv.tkinfo           --------------------------
	.section	.note.nv.tkinfo,"",@"SHT_NOTE"
	.sectionflags	@"SHF_NOTE_NV_TKINFO"
	.tkinfo
        /*0018*/ 	.word	0x00000002
        /*0030*/ 	.string	""
        /*0030*/ 	.string	"ptxas"
        /*0030*/ 	.string	"Cuda compilation tools, release 13.0, V13.0.88"
        /*0030*/ 	.string	"Build cuda_13.0.r13.0/compiler.36424714_0"
        /*0030*/ 	.string	"-arch sm_100 -m 64 "



//--------------------- .note.nv.cuinfo           --------------------------
	.section	.note.nv.cuinfo,"",@"SHT_NOTE"
	.sectionflags	@"SHF_NOTE_NV_CUINFO"
        /*0018*/ 	.short	0x0002
        /*001a*/ 	.short	0x0064
        /*001c*/ 	.short	0x0082
	.zero		2


//--------------------- .nv.info                  --------------------------
	.section	.nv.info,"",@"SHT_CUDA_INFO"
	.align	4


	//----- nvinfo : EIATTR_REGCOUNT
	.align		4
        /*0000*/ 	.byte	0x04, 0x2f
        /*0002*/ 	.short	(.L_1 - .L_0)
	.align		4
.L_0:
        /*0004*/ 	.word	index@(_Z27layer_norm_f16x2_f16_kernelILi128EEvP6__halfS1_ffii)
        /*0008*/ 	.word	0x0000000f


	//----- nvinfo : EIATTR_FRAME_SIZE
	.align		4
.L_1:
        /*000c*/ 	.byte	0x04, 0x11
        /*000e*/ 	.short	(.L_3 - .L_2)
	.align		4
.L_2:
        /*0010*/ 	.word	index@(_Z27layer_norm_f16x2_f16_kernelILi128EEvP6__halfS1_ffii)
        /*0014*/ 	.word	0x00000000


	//----- nvinfo : EIATTR_MIN_STACK_SIZE
	.align		4
.L_3:
        /*0018*/ 	.byte	0x04, 0x12
        /*001a*/ 	.short	(.L_5 - .L_4)
	.align		4
.L_4:
        /*001c*/ 	.word	index@(_Z27layer_norm_f16x2_f16_kernelILi128EEvP6__halfS1_ffii)
        /*0020*/ 	.word	0x00000000
.L_5:


//--------------------- .nv.compat                --------------------------
	.section	.nv.compat,"",@"SHT_CUDA_COMPAT_INFO"
	.align	4
        /*0000*/ 	.byte	0x02, 0x09, 0x00, 0x00, 0x02, 0x02, 0x01, 0x00, 0x02, 0x05, 0x05, 0x00, 0x03, 0x07, 0x01, 0x01
        /*0010*/ 	.byte	0x02, 0x03, 0x00, 0x00, 0x02, 0x06, 0x01, 0x00, 0x04, 0x0b, 0x08, 0x00, 0x09, 0x00, 0x00, 0x00
        /*0020*/ 	.byte	0x00, 0x00, 0x00, 0x00


//--------------------- .nv.info._Z27layer_norm_f16x2_f16_kernelILi128EEvP6__halfS1_ffii --------------------------
	.section	.nv.info._Z27layer_norm_f16x2_f16_kernelILi128EEvP6__halfS1_ffii,"",@"SHT_CUDA_INFO"
	.sectionflags	@""
	.align	4


	//----- nvinfo : EIATTR_CUDA_API_VERSION
	.align		4
        /*0000*/ 	.byte	0x04, 0x37
        /*0002*/ 	.short	(.L_7 - .L_6)
.L_6:
        /*0004*/ 	.word	0x00000082


	//----- nvinfo : EIATTR_KPARAM_INFO
	.align		4
.L_7:
        /*0008*/ 	.byte	0x04, 0x17
        /*000a*/ 	.short	(.L_9 - .L_8)
.L_8:
        /*000c*/ 	.word	0x00000000
        /*0010*/ 	.short	0x0005
        /*0012*/ 	.short	0x001c
        /*0014*/ 	.byte	0x00, 0xf0, 0x11, 0x00


	//----- nvinfo : EIATTR_KPARAM_INFO
	.align		4
.L_9:
        /*0018*/ 	.byte	0x04, 0x17
        /*001a*/ 	.short	(.L_11 - .L_10)
.L_10:
        /*001c*/ 	.word	0x00000000
        /*0020*/ 	.short	0x0004
        /*0022*/ 	.short	0x0018
        /*0024*/ 	.byte	0x00, 0xf0, 0x11, 0x00


	//----- nvinfo : EIATTR_KPARAM_INFO
	.align		4
.L_11:
        /*0028*/ 	.byte	0x04, 0x17
        /*002a*/ 	.short	(.L_13 - .L_12)
.L_12:
        /*002c*/ 	.word	0x00000000
        /*0030*/ 	.short	0x0003
        /*0032*/ 	.short	0x0014
        /*0034*/ 	.byte	0x00, 0xf0, 0x11, 0x00


	//----- nvinfo : EIATTR_KPARAM_INFO
	.align		4
.L_13:
        /*0038*/ 	.byte	0x04, 0x17
        /*003a*/ 	.short	(.L_15 - .L_14)
.L_14:
        /*003c*/ 	.word	0x00000000
        /*0040*/ 	.short	0x0002
        /*0042*/ 	.short	0x0010
        /*0044*/ 	.byte	0x00, 0xf0, 0x11, 0x00


	//----- nvinfo : EIATTR_KPARAM_INFO
	.align		4
.L_15:
        /*0048*/ 	.byte	0x04, 0x17
        /*004a*/ 	.short	(.L_17 - .L_16)
.L_16:
        /*004c*/ 	.word	0x00000000
        /*0050*/ 	.short	0x0001
        /*0052*/ 	.short	0x0008
        /*0054*/ 	.byte	0x00, 0xf5, 0x21, 0x00


	//----- nvinfo : EIATTR_KPARAM_INFO
	.align		4
.L_17:
        /*0058*/ 	.byte	0x04, 0x17
        /*005a*/ 	.short	(.L_19 - .L_18)
.L_18:
        /*005c*/ 	.word	0x00000000
        /*0060*/ 	.short	0x0000
        /*0062*/ 	.short	0x0000
        /*0064*/ 	.byte	0x00, 0xf5, 0x21, 0x00


	//----- nvinfo : EIATTR_SPARSE_MMA_MASK
	.align		4
.L_19:
        /*0068*/ 	.byte	0x03, 0x50
        /*006a*/ 	.short	0x0000


	//----- nvinfo : EIATTR_MAXREG_COUNT
	.align		4
        /*006c*/ 	.byte	0x03, 0x1b
        /*006e*/ 	.short	0x00ff


	//----- nvinfo : EIATTR_NUM_BARRIERS
	.align		4
        /*0070*/ 	.byte	0x02, 0x4c
        /*0072*/ 	.byte	0x01
	.zero		1


	//----- nvinfo : EIATTR_MERCURY_ISA_VERSION
	.align		4
        /*0074*/ 	.byte	0x03, 0x5f
        /*0076*/ 	.short	0x0101


	//----- nvinfo : EIATTR_COOP_GROUP_MASK_REGIDS
	.align		4
        /*0078*/ 	.byte	0x04, 0x29
        /*007a*/ 	.short	(.L_21 - .L_20)


	//   ....[0]....
.L_20:
        /*007c*/ 	.word	0xffffffff


	//   ....[1]....
        /*0080*/ 	.word	0xffffffff


	//   ....[2]....
        /*0084*/ 	.word	0xffffffff


	//   ....[3]....
        /*0088*/ 	.word	0xffffffff


	//   ....[4]....
        /*008c*/ 	.word	0xffffffff


	//   ....[5]....
        /*0090*/ 	.word	0xffffffff


	//   ....[6]....
        /*0094*/ 	.word	0xffffffff


	//   ....[7]....
        /*0098*/ 	.word	0xffffffff


	//   ....[8]....
        /*009c*/ 	.word	0xffffffff


	//   ....[9]....
        /*00a0*/ 	.word	0xffffffff


	//   ....[10]....
        /*00a4*/ 	.word	0xffffffff


	//   ....[11]....
        /*00a8*/ 	.word	0xffffffff


	//   ....[12]....
        /*00ac*/ 	.word	0xffffffff


	//   ....[13]....
        /*00b0*/ 	.word	0xffffffff


	//----- nvinfo : EIATTR_COOP_GROUP_INSTR_OFFSETS
	.align		4
.L_21:
        /*00b4*/ 	.byte	0x04, 0x28
        /*00b6*/ 	.short	(.L_23 - .L_22)


	//   ....[0]....
.L_22:
        /*00b8*/ 	.word	0x00000150


	//   ....[1]....
        /*00bc*/ 	.word	0x00000170


	//   ....[2]....
        /*00c0*/ 	.word	0x000001a0


	//   ....[3]....
        /*00c4*/ 	.word	0x000001c0


	//   ....[4]....
        /*00c8*/ 	.word	0x000001f0


	//   ....[5]....
        /*00cc*/ 	.word	0x00000290


	//   ....[6]....
        /*00d0*/ 	.word	0x000002b0


	//   ....[7]....
        /*00d4*/ 	.word	0x00000460


	//   ....[8]....
        /*00d8*/ 	.word	0x00000480


	//   ....[9]....
        /*00dc*/ 	.word	0x000004a0


	//   ....[10]....
        /*00e0*/ 	.word	0x000004c0


	//   ....[11]....
        /*00e4*/ 	.word	0x000004e0


	//   ....[12]....
        /*00e8*/ 	.word	0x00000550


	//   ....[13]....
        /*00ec*/ 	.word	0x00000570


	//----- nvinfo : EIATTR_VRC_CTA_INIT_COUNT
	.align		4
.L_23:
        /*00f0*/ 	.byte	0x02, 0x4a
	.zero		1
	.zero		1


	//----- nvinfo : EIATTR_EXIT_INSTR_OFFSETS
	.align		4
        /*00f4*/ 	.byte	0x04, 0x1c
        /*00f6*/ 	.short	(.L_25 - .L_24)


	//   ....[0]....
.L_24:
        /*00f8*/ 	.word	0x000006d0


	//   ....[1]....
        /*00fc*/ 	.word	0x00000770


	//----- nvinfo : EIATTR_CRS_STACK_SIZE
	.align		4
.L_25:
        /*0100*/ 	.byte	0x04, 0x1e
        /*0102*/ 	.short	(.L_27 - .L_26)
.L_26:
        /*0104*/ 	.word	0x00000000


	//----- nvinfo : EIATTR_CBANK_PARAM_SIZE
	.align		4
.L_27:
        /*0108*/ 	.byte	0x03, 0x19
        /*010a*/ 	.short	0x0020


	//----- nvinfo : EIATTR_PARAM_CBANK
	.align		4
        /*010c*/ 	.byte	0x04, 0x0a
        /*010e*/ 	.short	(.L_29 - .L_28)
	.align		4
.L_28:
        /*0110*/ 	.word	index@(.nv.constant0._Z27layer_norm_f16x2_f16_kernelILi128EEvP6__halfS1_ffii)
        /*0114*/ 	.short	0x0380
        /*0116*/ 	.short	0x0020


	//----- nvinfo : EIATTR_SW_WAR
	.align		4
.L_29:
        /*0118*/ 	.byte	0x04, 0x36
        /*011a*/ 	.short	(.L_31 - .L_30)
.L_30:
        /*011c*/ 	.word	0x00000008
.L_31:


//--------------------- .nv.callgraph             --------------------------
	.section	.nv.callgraph,"",@"SHT_CUDA_CALLGRAPH"
	.align	4
	.sectionentsize	8
	.align		4
        /*0000*/ 	.word	0x00000000
	.align		4
        /*0004*/ 	.word	0xffffffff
	.align		4
        /*0008*/ 	.word	0x00000000
	.align		4
        /*000c*/ 	.word	0xfffffffe
	.align		4
        /*0010*/ 	.word	0x00000000
	.align		4
        /*0014*/ 	.word	0xfffffffd
	.align		4
        /*0018*/ 	.word	0x00000000
	.align		4
        /*001c*/ 	.word	0xfffffffc


//--------------------- .text._Z27layer_norm_f16x2_f16_kernelILi128EEvP6__halfS1_ffii --------------------------
	.section	.text._Z27layer_norm_f16x2_f16_kernelILi128EEvP6__halfS1_ffii,"ax",@progbits
	.align	128
        .global         _Z27layer_norm_f16x2_f16_kernelILi128EEvP6__halfS1_ffii
        .type           _Z27layer_norm_f16x2_f16_kernelILi128EEvP6__halfS1_ffii,@function
        .size           _Z27layer_norm_f16x2_f16_kernelILi128EEvP6__halfS1_ffii,(.L_x_5 - _Z27layer_norm_f16x2_f16_kernelILi128EEvP6__halfS1_ffii)
        .other          _Z27layer_norm_f16x2_f16_kernelILi128EEvP6__halfS1_ffii,@"STO_CUDA_ENTRY STV_DEFAULT"
_Z27layer_norm_f16x2_f16_kernelILi128EEvP6__halfS1_ffii:
.text._Z27layer_norm_f16x2_f16_kernelILi128EEvP6__halfS1_ffii:
[----:B------:R-:W-:Y:S01]  /*0000*/  LDC R1, c[0x0][0x37c] ;  /* 0x0000df00ff017b82 */ /* 0x000fe20000000800 */
[----:B------:R-:W0:Y:S07]  /*0010*/  S2R R2, SR_TID.X ;  /* 0x0000000000027919 */ /* 0x000e2e0000002100 */
[----:B------:R-:W0:Y:S01]  /*0020*/  S2UR UR4, SR_CTAID.X ;  /* 0x00000000000479c3 */ /* 0x000e220000002500 */
[----:B------:R-:W1:Y:S01]  /*0030*/  LDCU.64 UR8, c[0x0][0x358] ;  /* 0x00006b00ff0877ac */ /* 0x000e620008000a00 */
[----:B------:R-:W2:Y:S06]  /*0040*/  LDCU.64 UR6, c[0x0][0x398] ;  /* 0x00007300ff0677ac */ /* 0x000eac0008000a00 */
[----:B------:R-:W0:Y:S08]  /*0050*/  LDC R3, c[0x0][0x360] ;  /* 0x0000d800ff037b82 */ /* 0x000e300000000800 */
[----:B------:R-:W3:Y:S01]  /*0060*/  LDC.64 R4, c[0x0][0x380] ;  /* 0x0000e000ff047b82 */ /* 0x000ee20000000a00 */
[----:B0-----:R-:W-:-:S05]  /*0070*/  IMAD R0, R3, UR4, R2 ;  /* 0x0000000403007c24 */ /* 0x001fca000f8e0202 */
[----:B------:R-:W-:-:S05]  /*0080*/  SHF.L.U32 R0, R0, 0x1, RZ ;  /* 0x0000000100007819 */ /* 0x000fca00000006ff */
[----:B---3--:R-:W-:-:S05]  /*0090*/  IMAD.WIDE R4, R0, 0x2, R4 ;  /* 0x0000000200047825 */ /* 0x008fca00078e0204 */
[----:B-1----:R-:W3:Y:S01]  /*00a0*/  LDG.E R3, desc[UR8][R4.64] ;  /* 0x0000000804037981 */ /* 0x002ee2000c1e1900 */
[----:B--2---:R-:W-:Y:S01]  /*00b0*/  UIMAD UR4, UR7, UR6, URZ ;  /* 0x00000006070472a4 */ /* 0x004fe2000f8e02ff */
[----:B------:R-:W0:Y:S01]  /*00c0*/  S2UR UR5, SR_CgaCtaId ;  /* 0x00000000000579c3 */ /* 0x000e220000008800 */
[----:B------:R-:W-:Y:S01]  /*00d0*/  ISETP.NE.AND P4, PT, R2, RZ, PT ;  /* 0x000000ff0200720c */ /* 0x000fe20003f85270 */
[----:B------:R-:W-:Y:S03]  /*00e0*/  BSSY.RECONVERGENT B0, `(.L_x_0) ;  /* 0x000002d000007945 */ /* 0x000fe60003800200 */
[----:B------:R-:W-:Y:S01]  /*00f0*/  ISETP.GE.AND P2, PT, R0, UR4, PT ;  /* 0x0000000400007c0c */ /* 0x000fe2000bf46270 */
[----:B------:R-:W-:Y:S02]  /*0100*/  UMOV UR4, 0x400 ;  /* 0x0000040000047882 */ /* 0x000fe40000000000 */
[----:B0-----:R-:W-:-:S10]  /*0110*/  ULEA UR4, UR5, UR4, 0x18 ;  /* 0x0000000405047291 */ /* 0x001fd4000f8ec0ff */
[----:B---3--:R-:W-:-:S05]  /*0120*/  @!P2 HADD2 R5, R3.H0_H0, R3.H1_H1 ;  /* 0x300000030305a230 */ /* 0x008fca0000000800 */
[----:B------:R-:W-:-:S04]  /*0130*/  @P2 PRMT R5, RZ, 0x7610, R5 ;  /* 0x00007610ff052816 */ /* 0x000fc80000000005 */
[----:B------:R-:W-:-:S05]  /*0140*/  PRMT R5, R5, 0x5410, R5 ;  /* 0x0000541005057816 */ /* 0x000fca0000000005 */
[----:B------:R-:W0:Y:S02]  /*0150*/  SHFL.BFLY PT, R6, R5, 0x10, 0x1f ;  /* 0x0e001f0005067f89 */ /* 0x000e2400000e0000 */
[----:B0-----:R-:W-:-:S05]  /*0160*/  HADD2 R6, R5.H0_H0, R6.H0_H0 ;  /* 0x2000000605067230 */ /* 0x001fca0000000800 */
[----:B------:R-:W0:Y:S02]  /*0170*/  SHFL.BFLY PT, R7, R6, 0x8, 0x1f ;  /* 0x0d001f0006077f89 */ /* 0x000e2400000e0000 */
[----:B0-----:R-:W-:Y:S01]  /*0180*/  HADD2 R7, R6.H0_H0, R7.H0_H0 ;  /* 0x2000000706077230 */ /* 0x001fe20000000800 */
[----:B------:R-:W-:-:S04]  /*0190*/  LEA.HI R6, R2, UR4, RZ, 0x1c ;  /* 0x0000000402067c11 */ /* 0x000fc8000f8fe0ff */
[----:B------:R-:W0:Y:S02]  /*01a0*/  SHFL.BFLY PT, R4, R7, 0x4, 0x1f ;  /* 0x0c801f0007047f89 */ /* 0x000e2400000e0000 */
[----:B0-----:R-:W-:-:S05]  /*01b0*/  HADD2 R4, R7.H0_H0, R4.H0_H0 ;  /* 0x2000000407047230 */ /* 0x001fca0000000800 */
[----:B------:R-:W0:Y:S02]  /*01c0*/  SHFL.BFLY PT, R9, R4, 0x2, 0x1f ;  /* 0x0c401f0004097f89 */ /* 0x000e2400000e0000 */
[----:B0-----:R-:W-:Y:S01]  /*01d0*/  HADD2 R9, R4.H0_H0, R9.H0_H0 ;  /* 0x2000000904097230 */ /* 0x001fe20000000800 */
[----:B------:R-:W-:-:S04]  /*01e0*/  LOP3.LUT P0, R4, R2, 0x1f, RZ, 0xc0, !PT ;  /* 0x0000001f02047812 */ /* 0x000fc8000780c0ff */
[----:B------:R-:W0:Y:S01]  /*01f0*/  SHFL.BFLY PT, R8, R9, 0x1, 0x1f ;  /* 0x0c201f0009087f89 */ /* 0x000e2200000e0000 */
[C---:B------:R-:W-:Y:S02]  /*0200*/  ISETP.GT.U32.AND P3, PT, R4.reuse, 0x3, PT ;  /* 0x000000030400780c */ /* 0x040fe40003f64070 */
[----:B------:R-:W-:Y:S01]  /*0210*/  LEA R5, R4, UR4, 0x1 ;  /* 0x0000000404057c11 */ /* 0x000fe2000f8e08ff */
[----:B0-----:R-:W-:-:S05]  /*0220*/  HADD2 R8, R9.H0_H0, R8.H0_H0 ;  /* 0x2000000809087230 */ /* 0x001fca0000000800 */
[----:B------:R-:W-:-:S05]  /*0230*/  PRMT R11, R8, 0x7610, R11 ;  /* 0x00007610080b7816 */ /* 0x000fca000000000b */
[----:B------:R-:W-:Y:S01]  /*0240*/  @!P0 STS.U16 [R6], R11 ;  /* 0x0000000b06008388 */ /* 0x000fe20000000400 */
[----:B------:R-:W-:Y:S06]  /*0250*/  BAR.SYNC.DEFER_BLOCKING 0x0 ;  /* 0x0000000000007b1d */ /* 0x000fec0000010000 */
[----:B------:R-:W0:Y:S01]  /*0260*/  @!P3 LDS.U16 R7, [R5] ;  /* 0x000000000507b984 */ /* 0x000e220000000400 */
[----:B------:R-:W-:-:S04]  /*0270*/  @P3 PRMT R7, RZ, 0x7610, R7 ;  /* 0x00007610ff073816 */ /* 0x000fc80000000007 */
[----:B0-----:R-:W-:-:S06]  /*0280*/  PRMT R8, R7, 0x5410, R7 ;  /* 0x0000541007087816 */ /* 0x001fcc0000000007 */
[----:B------:R-:W0:Y:S02]  /*0290*/  SHFL.BFLY PT, R8, R8, 0x2, 0x1f ;  /* 0x0c401f0008087f89 */ /* 0x000e2400000e0000 */
[----:B0-----:R-:W-:-:S05]  /*02a0*/  HADD2 R7, R7.H0_H0, R8.H0_H0 ;  /* 0x2000000807077230 */ /* 0x001fca0000000800 */
[----:B------:R-:W0:Y:S02]  /*02b0*/  SHFL.BFLY PT, R10, R7, 0x1, 0x1f ;  /* 0x0c201f00070a7f89 */ /* 0x000e2400000e0000 */
[----:B0-----:R-:W-:Y:S01]  /*02c0*/  HADD2 R10, R7.H0_H0, R10.H0_H0 ;  /* 0x2000000a070a7230 */ /* 0x001fe20000000800 */
[----:B------:R-:W-:Y:S06]  /*02d0*/  @P4 BRA `(.L_x_1) ;  /* 0x0000000000344947 */ /* 0x000fec0003800000 */
[----:B------:R-:W0:Y:S01]  /*02e0*/  I2F.F16 R2, UR7 ;  /* 0x0000000700027d06 */ /* 0x000e220008200c00 */
[----:B------:R-:W-:Y:S02]  /*02f0*/  HADD2.F32 R9, -RZ, R10.H0_H0 ;  /* 0x2000000aff097230 */ /* 0x000fe40000004100 */
[----:B0-----:R-:W-:-:S05]  /*0300*/  HADD2.F32 R2, -RZ, R2.H0_H0 ;  /* 0x20000002ff027230 */ /* 0x001fca0000004100 */
[----:B------:R-:W0:Y:S02]  /*0310*/  MUFU.RCP R7, R2 ;  /* 0x0000000200077308 */ /* 0x000e240000001000 */
[----:B0-----:R-:W-:-:S05]  /*0320*/  FMUL R12, R9, R7 ;  /* 0x00000007090c7220 */ /* 0x001fca0000400000 */
[----:B------:R-:W-:-:S05]  /*0330*/  F2FP.F16.F32.PACK_AB R8, RZ, R12 ;  /* 0x0000000cff08723e */ /* 0x000fca00000000ff */
[C---:B------:R-:W-:Y:S02]  /*0340*/  HSETP2.GEU.AND P1, PT, |R8|.reuse.H0_H0, 8.523464202880859375e-06, 8.523464202880859375e-06, PT ;  /* 0x008f008f08007434 */ /* 0x040fe40003f2ea00 */
[----:B------:R-:W-:-:S05]  /*0350*/  HSETP2.GT.AND P0, PT, |R8|.H0_H0, RZ.H0_H0, PT ;  /* 0x200000ff08007234 */ /* 0x000fca0003f04a00 */
[----:B------:R-:W-:-:S13]  /*0360*/  PLOP3.LUT P0, PT, P1, P0, PT, 0xf2, 0x2f ;  /* 0x00000000002f781c */ /* 0x000fda0000f01e72 */
[----:B------:R-:W-:-:S04]  /*0370*/  @!P0 FFMA R10, -R2, R12, R9 ;  /* 0x0000000c020a8223 */ /* 0x000fc80000000109 */
[----:B------:R-:W-:-:S05]  /*0380*/  @!P0 FFMA R10, R7, R10, R12 ;  /* 0x0000000a070a8223 */ /* 0x000fca000000000c */
[----:B------:R-:W-:-:S05]  /*0390*/  @!P0 F2FP.F16.F32.PACK_AB R8, RZ, R10 ;  /* 0x0000000aff08823e */ /* 0x000fca00000000ff */
[----:B------:R0:W-:Y:S02]  /*03a0*/  STS.U16 [UR4+0x8], R8 ;  /* 0x00000808ff007988 */ /* 0x0001e40008000404 */
.L_x_1:
[----:B------:R-:W-:Y:S05]  /*03b0*/  BSYNC.RECONVERGENT B0 ;  /* 0x0000000000007941 */ /* 0x000fea0003800200 */
.L_x_0:
[----:B------:R-:W-:Y:S01]  /*03c0*/  BAR.SYNC.DEFER_BLOCKING 0x0 ;  /* 0x0000000000007b1d */ /* 0x000fe20000010000 */
[----:B------:R-:W-:-:S05]  /*03d0*/  ISETP.NE.AND P0, PT, R4, RZ, PT ;  /* 0x000000ff0400720c */ /* 0x000fca0003f05270 */
[----:B------:R-:W-:Y:S01]  /*03e0*/  BSSY.RECONVERGENT B0, `(.L_x_2) ;  /* 0x000002d000007945 */ /* 0x000fe20003800200 */
[----:B------:R-:W1:Y:S02]  /*03f0*/  @!P2 LDS.U16 R2, [UR4+0x8] ;  /* 0x00000804ff02a984 */ /* 0x000e640008000400 */
[C-C-:B-1----:R-:W-:Y:S02]  /*0400*/  @!P2 HADD2 R7, R3.reuse.H1_H1, -R2.reuse.H0_H0 ;  /* 0xa00000020307a230 */ /* 0x142fe40000000c00 */
[----:B------:R-:W-:Y:S02]  /*0410*/  @!P2 HADD2 R2, R3.H0_H0, -R2.H0_H0 ;  /* 0xa00000020302a230 */ /* 0x000fe40000000800 */
[----:B------:R-:W-:-:S04]  /*0420*/  @!P2 HMUL2 R7, R7.H0_H0, R7.H0_H0 ;  /* 0x200000070707a232 */ /* 0x000fc80000000800 */
[----:B------:R-:W-:-:S05]  /*0430*/  @!P2 HFMA2 R2, R2.H0_H0, R2.H0_H0, R7.H0_H0 ;  /* 0x200000020202a231 */ /* 0x000fca0000040807 */
[----:B------:R-:W-:-:S04]  /*0440*/  @P2 PRMT R2, RZ, 0x7610, R2 ;  /* 0x00007610ff022816 */ /* 0x000fc80000000002 */
[----:B------:R-:W-:-:S05]  /*0450*/  PRMT R2, R2, 0x5410, R2 ;  /* 0x0000541002027816 */ /* 0x000fca0000000002 */
[----:B------:R-:W1:Y:S02]  /*0460*/  SHFL.BFLY PT, R7, R2, 0x10, 0x1f ;  /* 0x0e001f0002077f89 */ /* 0x000e6400000e0000 */
[----:B-1----:R-:W-:-:S05]  /*0470*/  HADD2 R7, R2.H0_H0, R7.H0_H0 ;  /* 0x2000000702077230 */ /* 0x002fca0000000800 */
[----:B0-----:R-:W0:Y:S02]  /*0480*/  SHFL.BFLY PT, R8, R7, 0x8, 0x1f ;  /* 0x0d001f0007087f89 */ /* 0x001e2400000e0000 */
[----:B0-----:R-:W-:-:S05]  /*0490*/  HADD2 R8, R7.H0_H0, R8.H0_H0 ;  /* 0x2000000807087230 */ /* 0x001fca0000000800 */
[----:B------:R-:W0:Y:S02]  /*04a0*/  SHFL.BFLY PT, R9, R8, 0x4, 0x1f ;  /* 0x0c801f0008097f89 */ /* 0x000e2400000e0000 */
[----:B0-----:R-:W-:-:S05]  /*04b0*/  HADD2 R9, R8.H0_H0, R9.H0_H0 ;  /* 0x2000000908097230 */ /* 0x001fca0000000800 */
[----:B------:R-:W0:Y:S02]  /*04c0*/  SHFL.BFLY PT, R10, R9, 0x2, 0x1f ;  /* 0x0c401f00090a7f89 */ /* 0x000e2400000e0000 */
[----:B0-----:R-:W-:-:S05]  /*04d0*/  HADD2 R10, R9.H0_H0, R10.H0_H0 ;  /* 0x2000000a090a7230 */ /* 0x001fca0000000800 */
[----:B------:R-:W0:Y:S02]  /*04e0*/  SHFL.BFLY PT, R11, R10, 0x1, 0x1f ;  /* 0x0c201f000a0b7f89 */ /* 0x000e2400000e0000 */
[----:B0-----:R-:W-:-:S05]  /*04f0*/  HADD2 R11, R10.H0_H0, R11.H0_H0 ;  /* 0x2000000b0a0b7230 */ /* 0x001fca0000000800 */
[----:B------:R-:W-:Y:S01]  /*0500*/  @!P0 STS.U16 [R6], R11 ;  /* 0x0000000b06008388 */ /* 0x000fe20000000400 */
[----:B------:R-:W-:Y:S06]  /*0510*/  BAR.SYNC.DEFER_BLOCKING 0x0 ;  /* 0x0000000000007b1d */ /* 0x000fec0000010000 */
[----:B------:R-:W0:Y:S01]  /*0520*/  @!P3 LDS.U16 R2, [R5] ;  /* 0x000000000502b984 */ /* 0x000e220000000400 */
[----:B------:R-:W-:-:S04]  /*0530*/  @P3 PRMT R2, RZ, 0x7610, R2 ;  /* 0x00007610ff023816 */ /* 0x000fc80000000002 */
[----:B0-----:R-:W-:-:S05]  /*0540*/  PRMT R4, R2, 0x5410, R2 ;  /* 0x0000541002047816 */ /* 0x001fca0000000002 */
[----:B------:R-:W0:Y:S02]  /*0550*/  SHFL.BFLY PT, R7, R4, 0x2, 0x1f ;  /* 0x0c401f0004077f89 */ /* 0x000e2400000e0000 */
[----:B0-----:R-:W-:-:S05]  /*0560*/  HADD2 R7, R2.H0_H0, R7.H0_H0 ;  /* 0x2000000702077230 */ /* 0x001fca0000000800 */
[----:B------:R-:W0:Y:S02]  /*0570*/  SHFL.BFLY PT, R2, R7, 0x1, 0x1f ;  /* 0x0c201f0007027f89 */ /* 0x000e2400000e0000 */
[----:B0-----:R-:W-:Y:S01]  /*0580*/  HADD2 R2, R7.H0_H0, R2.H0_H0 ;  /* 0x2000000207027230 */ /* 0x001fe20000000800 */
[----:B------:R-:W-:Y:S06]  /*0590*/  @P4 BRA `(.L_x_3) ;  /* 0x0000000000444947 */ /* 0x000fec0003800000 */
[----:B------:R-:W0:Y:S02]  /*05a0*/  I2F.F16 R4, UR7 ;  /* 0x0000000700047d06 */ /* 0x000e240008200c00 */
[----:B0-----:R-:W-:Y:S02]  /*05b0*/  HADD2.F32 R7, -RZ, R4.H0_H0 ;  /* 0x20000004ff077230 */ /* 0x001fe40000004100 */
[----:B------:R-:W-:-:S04]  /*05c0*/  HADD2.F32 R4, -RZ, R2.H0_H0 ;  /* 0x20000002ff047230 */ /* 0x000fc80000004100 */
        /* <DEDUP_REMOVED lines=9> */
[----:B------:R-:W-:-:S05]  /*0660*/  HADD2 R2, R2.H0_H0, 1.0013580322265625e-05, 1.0013580322265625e-05 ;  /* 0x00a800a802027430 */ /* 0x000fca0000000800 */
[----:B------:R-:W-:-:S06]  /*0670*/  HADD2.F32 R2, -RZ, R2.H0_H0 ;  /* 0x20000002ff027230 */ /* 0x000fcc0000004100 */
[----:B------:R-:W0:Y:S02]  /*0680*/  MUFU.RSQ R2, R2 ;  /* 0x0000000200027308 */ /* 0x000e240000001400 */
[----:B0-----:R-:W-:-:S05]  /*0690*/  F2FP.F16.F32.PACK_AB R4, RZ, R2 ;  /* 0x00000002ff04723e */ /* 0x001fca00000000ff */
[----:B------:R0:W-:Y:S02]  /*06a0*/  STS.U16 [UR4+0xa], R4 ;  /* 0x00000a04ff007988 */ /* 0x0001e40008000404 */
.L_x_3:
[----:B------:R-:W-:Y:S05]  /*06b0*/  BSYNC.RECONVERGENT B0 ;  /* 0x0000000000007941 */ /* 0x000fea0003800200 */
.L_x_2:
[----:B------:R-:W-:Y:S06]  /*06c0*/  BAR.SYNC.DEFER_BLOCKING 0x0 ;  /* 0x0000000000007b1d */ /* 0x000fec0000010000 */
[----:B------:R-:W-:Y:S05]  /*06d0*/  @P2 EXIT ;  /* 0x000000000000294d */ /* 0x000fea0003800000 */
[----:B------:R-:W1:Y:S01]  /*06e0*/  LDS R2, [UR4+0x8] ;  /* 0x00000804ff027984 */ /* 0x000e620008000800 */
[----:B------:R-:W2:Y:S08]  /*06f0*/  LDC.64 R6, c[0x0][0x390] ;  /* 0x0000e400ff067b82 */ /* 0x000eb00000000a00 */
[----:B0-----:R-:W0:Y:S01]  /*0700*/  LDC.64 R4, c[0x0][0x388] ;  /* 0x0000e200ff047b82 */ /* 0x001e220000000a00 */
[----:B--2---:R-:W-:Y:S01]  /*0710*/  F2FP.F16.F32.PACK_AB R7, R7, R6 ;  /* 0x000000060707723e */ /* 0x004fe200000000ff */
[----:B-1----:R-:W-:-:S04]  /*0720*/  HADD2 R3, R3, -R2.H0_H0 ;  /* 0xa000000203037230 */ /* 0x002fc80000000000 */
[----:B------:R-:W-:Y:S02]  /*0730*/  HMUL2 R6, R3, R2.H1_H1 ;  /* 0x3000000203067232 */ /* 0x000fe40000000000 */
[----:B0-----:R-:W-:-:S04]  /*0740*/  IMAD.WIDE R2, R0, 0x2, R4 ;  /* 0x0000000200027825 */ /* 0x001fc800078e0204 */
[----:B------:R-:W-:-:S05]  /*0750*/  HFMA2 R7, R6, R7.H0_H0, R7.H1_H1 ;  /* 0x2000000706077231 */ /* 0x000fca0000060007 */
[----:B------:R-:W-:Y:S01]  /*0760*/  STG.E desc[UR8][R2.64], R7 ;  /* 0x0000000702007986 */ /* 0x000fe2000c101908 */
[----:B------:R-:W-:Y:S05]  /*0770*/  EXIT ;  /* 0x000000000000794d */ /* 0x000fea0003800000 */
.L_x_4:
[----:B------:R-:W-:-:S00]  /*0780*/  BRA `(.L_x_4) ;  /* 0xfffffffc00fc7947 */ /* 0x000fc0000383ffff */
[----:B------:R-:W-:-:S00]  /*0790*/  NOP ;  /* 0x0000000000007918 */ /* 0x000fc00000000000 */
        /* <DEDUP_REMOVED lines=14> */
.L_x_5:


//--------------------- .nv.shared._Z27layer_norm_f16x2_f16_kernelILi128EEvP6__halfS1_ffii --------------------------
	.section	.nv.shared._Z27layer_norm_f16x2_f16_kernelILi128EEvP6__halfS1_ffii,"aw",@nobits
	.sectionflags	@""
	.align	2
.nv.shared._Z27layer_norm_f16x2_f16_kernelILi128EEvP6__halfS1_ffii:
	.zero		1036


//--------------------- .nv.shared.reserved.0     --------------------------
	.section	.nv.shared.reserved.0,"aw",@nobits
	.weak		__nv_reservedSMEM_offset_0_alias
	.size		__nv_reservedSMEM_offset_0_alias, 0, 64
	.other		__nv_reservedSMEM_offset_0_alias,@"STO_CUDA_RESERVED_SHARED STV_DEFAULT"
__nv_reservedSMEM_offset_0_alias:
	.zero		0
	.zero		64


//--------------------- .nv.constant0._Z27layer_norm_f16x2_f16_kernelILi128EEvP6__halfS1_ffii --------------------------
	.section	.nv.constant0._Z27layer_norm_f16x2_f16_kernelILi128EEvP6__halfS1_ffii,"a",@progbits
	.sectionflags	@""
	.align	4
.nv.constant0._Z27layer_norm_f16x2_f16_kernelILi128EEvP6__halfS1_ffii:
	.zero		928


//--------------------- SYMBOLS --------------------------

	.type		.nv.reservedSmem.offset0,@object
	.size		.nv.reservedSmem.offset0,0x4
	.type		.nv.reservedSmem.cap,@object
	.size		.nv.reservedSmem.cap,0x4
